//
// Generated by NVIDIA NVVM Compiler
//
// Compiler Build ID: CL-36424714
// Cuda compilation tools, release 13.0, V13.0.88
// Based on NVVM 20.0.0
//

.version 9.0
.target sm_100
.address_size 64

	// .globl	_Z18wmma_matmul_kernelP6__halfS0_S0_

.visible .entry _Z18wmma_matmul_kernelP6__halfS0_S0_(
	.param .u64 .ptr .align 1 _Z18wmma_matmul_kernelP6__halfS0_S0__param_0,
	.param .u64 .ptr .align 1 _Z18wmma_matmul_kernelP6__halfS0_S0__param_1,
	.param .u64 .ptr .align 1 _Z18wmma_matmul_kernelP6__halfS0_S0__param_2
)
{
	.reg .b16 	%rs<2>;
	.reg .b32 	%r<70>;
	.reg .b32 	%f<2>;
	.reg .b64 	%rd<20>;

	ld.param.u64 	%rd1, [_Z18wmma_matmul_kernelP6__halfS0_S0__param_0];
	ld.param.u64 	%rd2, [_Z18wmma_matmul_kernelP6__halfS0_S0__param_1];
	ld.param.u64 	%rd3, [_Z18wmma_matmul_kernelP6__halfS0_S0__param_2];
	mov.f32 	%f1, 0f00000000;
	// begin inline asm
	{  cvt.rn.f16.f32 %rs1, %f1;}

	// end inline asm
	cvta.to.global.u64 	%rd4, %rd1;
	cvta.to.global.u64 	%rd5, %rd2;
	mov.b32 	%r1, {%rs1, %rs1};
	mov.u32 	%r2, %ctaid.x;
	mul.lo.s32 	%r3, %r2, 768;
	mul.wide.s32 	%rd6, %r3, 2;
	add.s64 	%rd7, %rd4, %rd6;
	mov.u32 	%r4, %ctaid.y;
	mul.lo.s32 	%r5, %r4, 768;
	mul.wide.u32 	%rd8, %r5, 2;
	add.s64 	%rd9, %rd5, %rd8;
	mov.b32 	%r6, 48;
	wmma.load.a.sync.aligned.row.m16n16k16.global.f16 	{%r7, %r8, %r9, %r10, %r11, %r12, %r13, %r14}, [%rd7], %r6;
	wmma.load.b.sync.aligned.col.m16n16k16.global.f16 	{%r15, %r16, %r17, %r18, %r19, %r20, %r21, %r22}, [%rd9], %r6;
	wmma.mma.sync.aligned.row.col.m16n16k16.f16.f16 {%r23, %r24, %r25, %r26}, {%r7, %r8, %r9, %r10, %r11, %r12, %r13, %r14}, {%r15, %r16, %r17, %r18, %r19, %r20, %r21, %r22}, {%r1, %r1, %r1, %r1};
	add.s64 	%rd10, %rd7, 32;
	add.s64 	%rd11, %rd9, 32;
	wmma.load.a.sync.aligned.row.m16n16k16.global.f16 	{%r27, %r28, %r29, %r30, %r31, %r32, %r33, %r34}, [%rd10], %r6;
	wmma.load.b.sync.aligned.col.m16n16k16.global.f16 	{%r35, %r36, %r37, %r38, %r39, %r40, %r41, %r42}, [%rd11], %r6;
	wmma.mma.sync.aligned.row.col.m16n16k16.f16.f16 {%r43, %r44, %r45, %r46}, {%r27, %r28, %r29, %r30, %r31, %r32, %r33, %r34}, {%r35, %r36, %r37, %r38, %r39, %r40, %r41, %r42}, {%r23, %r24, %r25, %r26};
	add.s64 	%rd12, %rd7, 64;
	add.s64 	%rd13, %rd9, 64;
	wmma.load.a.sync.aligned.row.m16n16k16.global.f16 	{%r47, %r48, %r49, %r50, %r51, %r52, %r53, %r54}, [%rd12], %r6;
	wmma.load.b.sync.aligned.col.m16n16k16.global.f16 	{%r55, %r56, %r57, %r58, %r59, %r60, %r61, %r62}, [%rd13], %r6;
	wmma.mma.sync.aligned.row.col.m16n16k16.f16.f16 {%r63, %r64, %r65, %r66}, {%r47, %r48, %r49, %r50, %r51, %r52, %r53, %r54}, {%r55, %r56, %r57, %r58, %r59, %r60, %r61, %r62}, {%r43, %r44, %r45, %r46};
	cvta.to.global.u64 	%rd14, %rd3;
	shl.b32 	%r67, %r2, 11;
	shl.b32 	%r68, %r4, 4;
	cvt.s64.s32 	%rd15, %r67;
	cvt.u64.u32 	%rd16, %r68;
	add.s64 	%rd17, %rd15, %rd16;
	shl.b64 	%rd18, %rd17, 1;
	add.s64 	%rd19, %rd14, %rd18;
	mov.b32 	%r69, 128;
	wmma.store.d.sync.aligned.row.m16n16k16.global.f16 	[%rd19], {%r63, %r64, %r65, %r66}, %r69;
	ret;

}


// ===== COMPILED SASS (sm_100) =====

	.target	sm_100

	.elftype	@"ET_EXEC"


//--------------------- .note.nv.tkinfo           --------------------------
	.section	.note.nv.tkinfo,"",@"SHT_NOTE"
	.sectionflags	@"SHF_NOTE_NV_TKINFO"
	.tkinfo
        /*0018*/ 	.word	0x00000002
        /*0030*/ 	.string	""
        /*0030*/ 	.string	"ptxas"
        /*0030*/ 	.string	"Cuda compilation tools, release 13.0, V13.0.88"
        /*0030*/ 	.string	"Build cuda_13.0.r13.0/compiler.36424714_0"
        /*0030*/ 	.string	"-arch sm_100 -m 64 "



//--------------------- .note.nv.cuinfo           --------------------------
	.section	.note.nv.cuinfo,"",@"SHT_NOTE"
	.sectionflags	@"SHF_NOTE_NV_CUINFO"
        /*0018*/ 	.short	0x0002
        /*001a*/ 	.short	0x0064
        /*001c*/ 	.short	0x0082
	.zero		2


//--------------------- .nv.info                  --------------------------
	.section	.nv.info,"",@"SHT_CUDA_INFO"
	.align	4


	//----- nvinfo : EIATTR_REGCOUNT
	.align		4
        /*0000*/ 	.byte	0x04, 0x2f
        /*0002*/ 	.short	(.L_1 - .L_0)
	.align		4
.L_0:
        /*0004*/ 	.word	index@(_Z18wmma_matmul_kernelP6__halfS0_S0_)
        /*0008*/ 	.word	0x00000020


	//----- nvinfo : EIATTR_FRAME_SIZE
	.align		4
.L_1:
        /*000c*/ 	.byte	0x04, 0x11
        /*000e*/ 	.short	(.L_3 - .L_2)
	.align		4
.L_2:
        /*0010*/ 	.word	index@(_Z18wmma_matmul_kernelP6__halfS0_S0_)
        /*0014*/ 	.word	0x00000000


	//----- nvinfo : EIATTR_MIN_STACK_SIZE
	.align		4
.L_3:
        /*0018*/ 	.byte	0x04, 0x12
        /*001a*/ 	.short	(.L_5 - .L_4)
	.align		4
.L_4:
        /*001c*/ 	.word	index@(_Z18wmma_matmul_kernelP6__halfS0_S0_)
        /*0020*/ 	.word	0x00000000
.L_5:


//--------------------- .nv.compat                --------------------------
	.section	.nv.compat,"",@"SHT_CUDA_COMPAT_INFO"
	.align	4
        /*0000*/ 	.byte	0x02, 0x09, 0x00, 0x00, 0x02, 0x02, 0x01, 0x00, 0x02, 0x05, 0x05, 0x00, 0x03, 0x07, 0x01, 0x01
        /*0010*/ 	.byte	0x02, 0x03, 0x00, 0x00, 0x02, 0x06, 0x01, 0x00, 0x04, 0x0b, 0x08, 0x00, 0x09, 0x00, 0x00, 0x00
        /*0020*/ 	.byte	0x00, 0x00, 0x00, 0x00


//--------------------- .nv.info._Z18wmma_matmul_kernelP6__halfS0_S0_ --------------------------
	.section	.nv.info._Z18wmma_matmul_kernelP6__halfS0_S0_,"",@"SHT_CUDA_INFO"
	.sectionflags	@""
	.align	4


	//----- nvinfo : EIATTR_CUDA_API_VERSION
	.align		4
        /*0000*/ 	.byte	0x04, 0x37
        /*0002*/ 	.short	(.L_7 - .L_6)
.L_6:
        /*0004*/ 	.word	0x00000082


	//----- nvinfo : EIATTR_KPARAM_INFO
	.align		4
.L_7:
        /*0008*/ 	.byte	0x04, 0x17
        /*000a*/ 	.short	(.L_9 - .L_8)
.L_8:
        /*000c*/ 	.word	0x00000000
        /*0010*/ 	.short	0x0002
        /*0012*/ 	.short	0x0010
        /*0014*/ 	.byte	0x00, 0xf5, 0x21, 0x00


	//----- nvinfo : EIATTR_KPARAM_INFO
	.align		4
.L_9:
        /*0018*/ 	.byte	0x04, 0x17
        /*001a*/ 	.short	(.L_11 - .L_10)
.L_10:
        /*001c*/ 	.word	0x00000000
        /*0020*/ 	.short	0x0001
        /*0022*/ 	.short	0x0008
        /*0024*/ 	.byte	0x00, 0xf5, 0x21, 0x00


	//----- nvinfo : EIATTR_KPARAM_INFO
	.align		4
.L_11:
        /*0028*/ 	.byte	0x04, 0x17
        /*002a*/ 	.short	(.L_13 - .L_12)
.L_12:
        /*002c*/ 	.word	0x00000000
        /*0030*/ 	.short	0x0000
        /*0032*/ 	.short	0x0000
        /*0034*/ 	.byte	0x00, 0xf5, 0x21, 0x00


	//----- nvinfo : EIATTR_SPARSE_MMA_MASK
	.align		4
.L_13:
        /*0038*/ 	.byte	0x03, 0x50
        /*003a*/ 	.short	0x0000


	//----- nvinfo : EIATTR_WMMA_USED
	.align		4
        /*003c*/ 	.byte	0x01, 0x2b
	.zero		2


	//----- nvinfo : EIATTR_MAXREG_COUNT
	.align		4
        /*0040*/ 	.byte	0x03, 0x1b
        /*0042*/ 	.short	0x00ff


	//----- nvinfo : EIATTR_MERCURY_ISA_VERSION
	.align		4
        /*0044*/ 	.byte	0x03, 0x5f
        /*0046*/ 	.short	0x0101


	//----- nvinfo : EIATTR_VRC_CTA_INIT_COUNT
	.align		4
        /*0048*/ 	.byte	0x02, 0x4a
	.zero		1
	.zero		1


	//----- nvinfo : EIATTR_EXIT_INSTR_OFFSETS
	.align		4
        /*004c*/ 	.byte	0x04, 0x1c
        /*004e*/ 	.short	(.L_15 - .L_14)


	//   ....[0]....
.L_14:
        /*0050*/ 	.word	0x000003d0


	//----- nvinfo : EIATTR_CBANK_PARAM_SIZE
	.align		4
.L_15:
        /*0054*/ 	.byte	0x03, 0x19
        /*0056*/ 	.short	0x0018


	//----- nvinfo : EIATTR_PARAM_CBANK
	.align		4
        /*0058*/ 	.byte	0x04, 0x0a
        /*005a*/ 	.short	(.L_17 - .L_16)
	.align		4
.L_16:
        /*005c*/ 	.word	index@(.nv.constant0._Z18wmma_matmul_kernelP6__halfS0_S0_)
        /*0060*/ 	.short	0x0380
        /*0062*/ 	.short	0x0018


	//----- nvinfo : EIATTR_SW_WAR
	.align		4
.L_17:
        /*0064*/ 	.byte	0x04, 0x36
        /*0066*/ 	.short	(.L_19 - .L_18)
.L_18:
        /*0068*/ 	.word	0x00000008
.L_19:


//--------------------- .nv.callgraph             --------------------------
	.section	.nv.callgraph,"",@"SHT_CUDA_CALLGRAPH"
	.align	4
	.sectionentsize	8
	.align		4
        /*0000*/ 	.word	0x00000000
	.align		4
        /*0004*/ 	.word	0xffffffff
	.align		4
        /*0008*/ 	.word	0x00000000
	.align		4
        /*000c*/ 	.word	0xfffffffe
	.align		4
        /*0010*/ 	.word	0x00000000
	.align		4
        /*0014*/ 	.word	0xfffffffd
	.align		4
        /*0018*/ 	.word	0x00000000
	.align		4
        /*001c*/ 	.word	0xfffffffc


//--------------------- .text._Z18wmma_matmul_kernelP6__halfS0_S0_ --------------------------
	.section	.text._Z18wmma_matmul_kernelP6__halfS0_S0_,"ax",@progbits
	.align	128
        .global         _Z18wmma_matmul_kernelP6__halfS0_S0_
        .type           _Z18wmma_matmul_kernelP6__halfS0_S0_,@function
        .size           _Z18wmma_matmul_kernelP6__halfS0_S0_,(.L_x_1 - _Z18wmma_matmul_kernelP6__halfS0_S0_)
        .other          _Z18wmma_matmul_kernelP6__halfS0_S0_,@"STO_CUDA_ENTRY STV_DEFAULT"
_Z18wmma_matmul_kernelP6__halfS0_S0_:
.text._Z18wmma_matmul_kernelP6__halfS0_S0_:
[----:B------:R-:W-:Y:S01]  /*0000*/  LDC R1, c[0x0][0x37c] ;  /* 0x0000df00ff017b82 */ /* 0x000fe20000000800 */
[----:B------:R-:W0:Y:S07]  /*0010*/  S2R R21, SR_LANEID ;  /* 0x0000000000157919 */ /* 0x000e2e0000000000 */
[----:B------:R-:W1:Y:S01]  /*0020*/  S2UR UR10, SR_CTAID.X ;  /* 0x00000000000a79c3 */ /* 0x000e620000002500 */
[----:B------:R-:W2:Y:S01]  /*0030*/  LDCU.128 UR4, c[0x0][0x380] ;  /* 0x00007000ff0477ac */ /* 0x000ea20008000c00 */
[----:B------:R-:W-:Y:S01]  /*0040*/  IMAD.MOV.U32 R3, RZ, RZ, RZ ;  /* 0x000000ffff037224 */ /* 0x000fe200078e00ff */
[----:B------:R-:W3:Y:S05]  /*0050*/  LDCU.64 UR12, c[0x0][0x358] ;  /* 0x00006b00ff0c77ac */ /* 0x000eea0008000a00 */
[----:B------:R-:W4:Y:S01]  /*0060*/  S2UR UR11, SR_CTAID.Y ;  /* 0x00000000000b79c3 */ /* 0x000f220000002600 */
[----:B-1----:R-:W-:-:S04]  /*0070*/  UIMAD UR8, UR10, 0x300, URZ ;  /* 0x000003000a0878a4 */ /* 0x002fc8000f8e02ff */
[----:B--2---:R-:W-:Y:S01]  /*0080*/  UIMAD.WIDE UR4, UR8, 0x2, UR4 ;  /* 0x00000002080478a5 */ /* 0x004fe2000f8e0204 */
[----:B0-----:R-:W-:Y:S01]  /*0090*/  LOP3.LUT R2, R21, 0x3, RZ, 0xc0, !PT ;  /* 0x0000000315027812 */ /* 0x001fe200078ec0ff */
[----:B----4-:R-:W-:Y:S01]  /*00a0*/  UIMAD UR9, UR11, 0x300, URZ ;  /* 0x000003000b0978a4 */ /* 0x010fe2000f8e02ff */
[----:B------:R-:W-:-:S03]  /*00b0*/  SHF.R.U32.HI R21, RZ, 0x2, R21 ;  /* 0x00000002ff157819 */ /* 0x000fc60000011615 */
[----:B------:R-:W-:Y:S02]  /*00c0*/  UIMAD.WIDE.U32 UR6, UR9, 0x2, UR6 ;  /* 0x00000002090678a5 */ /* 0x000fe4000f8e0006 */
[----:B------:R-:W-:-:S03]  /*00d0*/  IMAD.WIDE.U32 R4, R21, 0x18, R2 ;  /* 0x0000001815047825 */ /* 0x000fc600078e0002 */
[C---:B------:R-:W-:Y:S02]  /*00e0*/  LEA R22, P0, R4.reuse, UR4, 0x2 ;  /* 0x0000000404167c11 */ /* 0x040fe4000f8010ff */
[----:B------:R-:W0:Y:S01]  /*00f0*/  LDCU.64 UR8, c[0x0][0x390] ;  /* 0x00007200ff0877ac */ /* 0x000e220008000a00 */
[C---:B------:R-:W-:Y:S02]  /*0100*/  LEA R18, P1, R4.reuse, UR6, 0x2 ;  /* 0x0000000604127c11 */ /* 0x040fe4000f8210ff */
[C-C-:B------:R-:W-:Y:S02]  /*0110*/  LEA.HI.X R23, R4.reuse, UR5, R5.reuse, 0x2, P0 ;  /* 0x0000000504177c11 */ /* 0x140fe400080f1405 */
[----:B------:R-:W-:-:S03]  /*0120*/  LEA.HI.X R19, R4, UR7, R5, 0x2, P1 ;  /* 0x0000000704137c11 */ /* 0x000fc600088f1405 */
[----:B---3--:R-:W2:Y:S04]  /*0130*/  LDG.E R8, desc[UR12][R22.64] ;  /* 0x0000000c16087981 */ /* 0x008ea8000c1e1900 */
[----:B------:R-:W2:Y:S04]  /*0140*/  LDG.E R16, desc[UR12][R18.64] ;  /* 0x0000000c12107981 */ /* 0x000ea8000c1e1900 */
[----:B------:R-:W2:Y:S04]  /*0150*/  LDG.E R17, desc[UR12][R18.64+0x10] ;  /* 0x0000100c12117981 */ /* 0x000ea8000c1e1900 */
[----:B------:R-:W3:Y:S04]  /*0160*/  LDG.E R24, desc[UR12][R18.64+0x300] ;  /* 0x0003000c12187981 */ /* 0x000ee8000c1e1900 */
[----:B------:R-:W2:Y:S04]  /*0170*/  LDG.E R9, desc[UR12][R22.64+0x300] ;  /* 0x0003000c16097981 */ /* 0x000ea8000c1e1900 */
[----:B------:R-:W2:Y:S04]  /*0180*/  LDG.E R10, desc[UR12][R22.64+0x10] ;  /* 0x0000100c160a7981 */ /* 0x000ea8000c1e1900 */
[----:B------:R-:W2:Y:S04]  /*0190*/  LDG.E R11, desc[UR12][R22.64+0x310] ;  /* 0x0003100c160b7981 */ /* 0x000ea8000c1e1900 */
[----:B------:R-:W3:Y:S04]  /*01a0*/  LDG.E R25, desc[UR12][R18.64+0x310] ;  /* 0x0003100c12197981 */ /* 0x000ee8000c1e1900 */
[----:B------:R-:W4:Y:S04]  /*01b0*/  LDG.E R14, desc[UR12][R18.64+0x20] ;  /* 0x0000200c120e7981 */ /* 0x000f28000c1e1900 */
[----:B------:R-:W4:Y:S04]  /*01c0*/  LDG.E R15, desc[UR12][R18.64+0x30] ;  /* 0x0000300c120f7981 */ /* 0x000f28000c1e1900 */
[----:B------:R-:W4:Y:S04]  /*01d0*/  LDG.E R4, desc[UR12][R22.64+0x20] ;  /* 0x0000200c16047981 */ /* 0x000f28000c1e1900 */
[----:B------:R-:W4:Y:S04]  /*01e0*/  LDG.E R5, desc[UR12][R22.64+0x320] ;  /* 0x0003200c16057981 */ /* 0x000f28000c1e1900 */
[----:B------:R-:W4:Y:S04]  /*01f0*/  LDG.E R6, desc[UR12][R22.64+0x30] ;  /* 0x0000300c16067981 */ /* 0x000f28000c1e1900 */
[----:B------:R-:W4:Y:S04]  /*0200*/  LDG.E R7, desc[UR12][R22.64+0x330] ;  /* 0x0003300c16077981 */ /* 0x000f28000c1e1900 */
[----:B------:R-:W5:Y:S04]  /*0210*/  LDG.E R12, desc[UR12][R18.64+0x320] ;  /* 0x0003200c120c7981 */ /* 0x000f68000c1e1900 */
[----:B------:R-:W5:Y:S04]  /*0220*/  LDG.E R13, desc[UR12][R18.64+0x330] ;  /* 0x0003300c120d7981 */ /* 0x000f68000c1e1900 */
[----:B------:R-:W5:Y:S04]  /*0230*/  LDG.E R28, desc[UR12][R18.64+0x40] ;  /* 0x0000400c121c7981 */ /* 0x000f68000c1e1900 */
[----:B------:R-:W5:Y:S04]  /*0240*/  LDG.E R29, desc[UR12][R18.64+0x50] ;  /* 0x0000500c121d7981 */ /* 0x000f68000c1e1900 */
[----:B------:R-:W5:Y:S04]  /*0250*/  LDG.E R26, desc[UR12][R18.64+0x340] ;  /* 0x0003400c121a7981 */ /* 0x000f68000c1e1900 */
[----:B------:R-:W5:Y:S01]  /*0260*/  LDG.E R27, desc[UR12][R18.64+0x350] ;  /* 0x0003500c121b7981 */ /* 0x000f62000c1e1900 */
[C---:B--2---:R-:W-:Y:S08]  /*0270*/  HMMA.16816.F16 R16, R8.reuse, R16, RZ ;  /* 0x000000100810723c */ /* 0x044ff000000008ff */
[----:B---3--:R-:W-:Y:S01]  /*0280*/  HMMA.16816.F16 R24, R8, R24, RZ ;  /* 0x000000180818723c */ /* 0x008fe200000008ff */
[----:B------:R-:W2:Y:S04]  /*0290*/  LDG.E R8, desc[UR12][R22.64+0x40] ;  /* 0x0000400c16087981 */ /* 0x000ea8000c1e1900 */
[----:B------:R-:W2:Y:S04]  /*02a0*/  LDG.E R9, desc[UR12][R22.64+0x340] ;  /* 0x0003400c16097981 */ /* 0x000ea8000c1e1900 */
[----:B------:R-:W2:Y:S04]  /*02b0*/  LDG.E R10, desc[UR12][R22.64+0x50] ;  /* 0x0000500c160a7981 */ /* 0x000ea8000c1e1900 */
[----:B------:R-:W2:Y:S01]  /*02c0*/  LDG.E R11, desc[UR12][R22.64+0x350] ;  /* 0x0003500c160b7981 */ /* 0x000ea2000c1e1900 */
[C---:B----4-:R-:W-:Y:S08]  /*02d0*/  HMMA.16816.F16 R14, R4.reuse, R14, R16 ;  /* 0x0000000e040e723c */ /* 0x050ff00000000810 */
[----:B-----5:R-:W-:Y:S01]  /*02e0*/  HMMA.16816.F16 R12, R4, R12, R24 ;  /* 0x0000000c040c723c */ /* 0x020fe20000000818 */
[----:B------:R-:W-:-:S04]  /*02f0*/  USHF.L.U32 UR4, UR10, 0xb, URZ ;  /* 0x0000000b0a047899 */ /* 0x000fc800080006ff */
[----:B------:R-:W-:Y:S01]  /*0300*/  ULEA UR5, UP0, UR11, UR4, 0x4 ;  /* 0x000000040b057291 */ /* 0x000fe2000f8020ff */
[----:B------:R-:W-:-:S03]  /*0310*/  IMAD.WIDE.U32 R2, R21, 0x40, R2 ;  /* 0x0000004015027825 */ /* 0x000fc600078e0002 */
[----:B------:R-:W-:Y:S02]  /*0320*/  ULEA.HI.X.SX32 UR6, UR4, URZ, 0x1, UP0 ;  /* 0x000000ff04067291 */ /* 0x000fe400080f0eff */
[----:B0-----:R-:W-:-:S04]  /*0330*/  ULEA UR4, UP0, UR5, UR8, 0x1 ;  /* 0x0000000805047291 */ /* 0x001fc8000f8008ff */
[----:B------:R-:W-:Y:S02]  /*0340*/  ULEA.HI.X UR5, UR5, UR9, UR6, 0x1, UP0 ;  /* 0x0000000905057291 */ /* 0x000fe400080f0c06 */
[----:B------:R-:W-:-:S04]  /*0350*/  LEA R4, P0, R2, UR4, 0x2 ;  /* 0x0000000402047c11 */ /* 0x000fc8000f8010ff */
[----:B------:R-:W-:Y:S01]  /*0360*/  LEA.HI.X R5, R2, UR5, R3, 0x2, P0 ;  /* 0x0000000502057c11 */ /* 0x000fe200080f1403 */
[C---:B--2---:R-:W-:Y:S08]  /*0370*/  HMMA.16816.F16 R14, R8.reuse, R28, R14 ;  /* 0x0000001c080e723c */ /* 0x044ff0000000080e */
[----:B------:R-:W-:Y:S11]  /*0380*/  HMMA.16816.F16 R12, R8, R26, R12 ;  /* 0x0000001a080c723c */ /* 0x000ff6000000080c */
[----:B------:R-:W-:Y:S04]  /*0390*/  STG.E desc[UR12][R4.64], R14 ;  /* 0x0000000e04007986 */ /* 0x000fe8000c10190c */
[----:B------:R-:W-:Y:S04]  /*03a0*/  STG.E desc[UR12][R4.64+0x800], R15 ;  /* 0x0008000f04007986 */ /* 0x000fe8000c10190c */
[----:B------:R-:W-:Y:S04]  /*03b0*/  STG.E desc[UR12][R4.64+0x10], R12 ;  /* 0x0000100c04007986 */ /* 0x000fe8000c10190c */
[----:B------:R-:W-:Y:S01]  /*03c0*/  STG.E desc[UR12][R4.64+0x810], R13 ;  /* 0x0008100d04007986 */ /* 0x000fe2000c10190c */
[----:B------:R-:W-:Y:S05]  /*03d0*/  EXIT ;  /* 0x000000000000794d */ /* 0x000fea0003800000 */
.L_x_0:
[----:B------:R-:W-:-:S00]  /*03e0*/  BRA `(.L_x_0) ;  /* 0xfffffffc00fc7947 */ /* 0x000fc0000383ffff */
[----:B------:R-:W-:-:S00]  /*03f0*/  NOP ;  /* 0x0000000000007918 */ /* 0x000fc00000000000 */
        /* <DEDUP_REMOVED lines=8> */
.L_x_1:


//--------------------- .nv.shared.reserved.0     --------------------------
	.section	.nv.shared.reserved.0,"aw",@nobits
	.weak		__nv_reservedSMEM_offset_0_alias
	.size		__nv_reservedSMEM_offset_0_alias, 0, 64
	.other		__nv_reservedSMEM_offset_0_alias,@"STO_CUDA_RESERVED_SHARED STV_DEFAULT"
__nv_reservedSMEM_offset_0_alias:
	.zero		0
	.zero		64


//--------------------- .nv.constant0._Z18wmma_matmul_kernelP6__halfS0_S0_ --------------------------
	.section	.nv.constant0._Z18wmma_matmul_kernelP6__halfS0_S0_,"a",@progbits
	.sectionflags	@""
	.align	4
.nv.constant0._Z18wmma_matmul_kernelP6__halfS0_S0_:
	.zero		920


//--------------------- SYMBOLS --------------------------

	.type		.nv.reservedSmem.offset0,@object
	.size		.nv.reservedSmem.offset0,0x4
